//
// Generated by NVIDIA NVVM Compiler
//
// Compiler Build ID: CL-36424714
// Cuda compilation tools, release 13.0, V13.0.88
// Based on NVVM 20.0.0
//

.version 9.0
.target sm_100
.address_size 64

	// .globl	_Z16matrixMul_kerneliiiPfS_S_

.visible .entry _Z16matrixMul_kerneliiiPfS_S_(
	.param .u32 _Z16matrixMul_kerneliiiPfS_S__param_0,
	.param .u32 _Z16matrixMul_kerneliiiPfS_S__param_1,
	.param .u32 _Z16matrixMul_kerneliiiPfS_S__param_2,
	.param .u64 .ptr .align 1 _Z16matrixMul_kerneliiiPfS_S__param_3,
	.param .u64 .ptr .align 1 _Z16matrixMul_kerneliiiPfS_S__param_4,
	.param .u64 .ptr .align 1 _Z16matrixMul_kerneliiiPfS_S__param_5
)
{
	.reg .pred 	%p<13>;
	.reg .b32 	%r<41>;
	.reg .b32 	%f<68>;
	.reg .b64 	%rd<53>;

	ld.param.u32 	%r20, [_Z16matrixMul_kerneliiiPfS_S__param_0];
	ld.param.u32 	%r18, [_Z16matrixMul_kerneliiiPfS_S__param_1];
	ld.param.u32 	%r19, [_Z16matrixMul_kerneliiiPfS_S__param_2];
	ld.param.u64 	%rd7, [_Z16matrixMul_kerneliiiPfS_S__param_3];
	ld.param.u64 	%rd8, [_Z16matrixMul_kerneliiiPfS_S__param_4];
	ld.param.u64 	%rd6, [_Z16matrixMul_kerneliiiPfS_S__param_5];
	cvta.to.global.u64 	%rd1, %rd8;
	cvta.to.global.u64 	%rd2, %rd7;
	mov.u32 	%r21, %ctaid.y;
	mov.u32 	%r22, %ntid.y;
	mov.u32 	%r23, %tid.y;
	mad.lo.s32 	%r1, %r21, %r22, %r23;
	mov.u32 	%r24, %ctaid.x;
	mov.u32 	%r25, %ntid.x;
	mov.u32 	%r26, %tid.x;
	mad.lo.s32 	%r2, %r24, %r25, %r26;
	setp.ge.s32 	%p1, %r1, %r20;
	setp.ge.s32 	%p2, %r2, %r19;
	or.pred  	%p3, %p1, %p2;
	@%p3 bra 	$L__BB0_14;
	setp.lt.s32 	%p4, %r18, 1;
	mov.f32 	%f67, 0f00000000;
	@%p4 bra 	$L__BB0_13;
	mul.lo.s32 	%r3, %r18, %r1;
	and.b32  	%r4, %r18, 7;
	setp.lt.u32 	%p5, %r18, 8;
	mov.f32 	%f67, 0f00000000;
	mov.b32 	%r39, 0;
	@%p5 bra 	$L__BB0_5;
	and.b32  	%r39, %r18, 2147483640;
	neg.s32 	%r37, %r39;
	shl.b32 	%r7, %r19, 3;
	mul.wide.u32 	%rd9, %r3, 4;
	add.s64 	%rd10, %rd9, %rd2;
	add.s64 	%rd52, %rd10, 16;
	mov.f32 	%f67, 0f00000000;
	mul.wide.s32 	%rd13, %r19, 4;
	mov.u32 	%r36, %r2;
$L__BB0_4:
	.pragma "nounroll";
	ld.global.f32 	%f17, [%rd52+-16];
	mul.wide.s32 	%rd11, %r36, 4;
	add.s64 	%rd12, %rd1, %rd11;
	ld.global.f32 	%f18, [%rd12];
	fma.rn.f32 	%f19, %f17, %f18, %f67;
	ld.global.f32 	%f20, [%rd52+-12];
	add.s64 	%rd14, %rd12, %rd13;
	ld.global.f32 	%f21, [%rd14];
	fma.rn.f32 	%f22, %f20, %f21, %f19;
	ld.global.f32 	%f23, [%rd52+-8];
	add.s64 	%rd15, %rd14, %rd13;
	ld.global.f32 	%f24, [%rd15];
	fma.rn.f32 	%f25, %f23, %f24, %f22;
	ld.global.f32 	%f26, [%rd52+-4];
	add.s64 	%rd16, %rd15, %rd13;
	ld.global.f32 	%f27, [%rd16];
	fma.rn.f32 	%f28, %f26, %f27, %f25;
	ld.global.f32 	%f29, [%rd52];
	add.s64 	%rd17, %rd16, %rd13;
	ld.global.f32 	%f30, [%rd17];
	fma.rn.f32 	%f31, %f29, %f30, %f28;
	ld.global.f32 	%f32, [%rd52+4];
	add.s64 	%rd18, %rd17, %rd13;
	ld.global.f32 	%f33, [%rd18];
	fma.rn.f32 	%f34, %f32, %f33, %f31;
	ld.global.f32 	%f35, [%rd52+8];
	add.s64 	%rd19, %rd18, %rd13;
	ld.global.f32 	%f36, [%rd19];
	fma.rn.f32 	%f37, %f35, %f36, %f34;
	ld.global.f32 	%f38, [%rd52+12];
	add.s64 	%rd20, %rd19, %rd13;
	ld.global.f32 	%f39, [%rd20];
	fma.rn.f32 	%f67, %f38, %f39, %f37;
	add.s32 	%r37, %r37, 8;
	add.s32 	%r36, %r36, %r7;
	add.s64 	%rd52, %rd52, 32;
	setp.ne.s32 	%p6, %r37, 0;
	@%p6 bra 	$L__BB0_4;
$L__BB0_5:
	setp.eq.s32 	%p7, %r4, 0;
	@%p7 bra 	$L__BB0_13;
	and.b32  	%r13, %r18, 3;
	setp.lt.u32 	%p8, %r4, 4;
	@%p8 bra 	$L__BB0_8;
	add.s32 	%r28, %r39, %r3;
	mul.wide.u32 	%rd21, %r28, 4;
	add.s64 	%rd22, %rd2, %rd21;
	ld.global.f32 	%f41, [%rd22];
	mad.lo.s32 	%r29, %r39, %r19, %r2;
	mul.wide.s32 	%rd23, %r29, 4;
	add.s64 	%rd24, %rd1, %rd23;
	ld.global.f32 	%f42, [%rd24];
	fma.rn.f32 	%f43, %f41, %f42, %f67;
	cvt.u64.u32 	%rd25, %r3;
	cvt.u64.u32 	%rd26, %r39;
	add.s64 	%rd27, %rd26, %rd25;
	shl.b64 	%rd28, %rd27, 2;
	add.s64 	%rd29, %rd2, %rd28;
	ld.global.f32 	%f44, [%rd29+4];
	mul.wide.s32 	%rd30, %r19, 4;
	add.s64 	%rd31, %rd24, %rd30;
	ld.global.f32 	%f45, [%rd31];
	fma.rn.f32 	%f46, %f44, %f45, %f43;
	ld.global.f32 	%f47, [%rd29+8];
	add.s64 	%rd32, %rd31, %rd30;
	ld.global.f32 	%f48, [%rd32];
	fma.rn.f32 	%f49, %f47, %f48, %f46;
	ld.global.f32 	%f50, [%rd29+12];
	add.s64 	%rd33, %rd32, %rd30;
	ld.global.f32 	%f51, [%rd33];
	fma.rn.f32 	%f67, %f50, %f51, %f49;
	add.s32 	%r39, %r39, 4;
$L__BB0_8:
	setp.eq.s32 	%p9, %r13, 0;
	@%p9 bra 	$L__BB0_13;
	setp.eq.s32 	%p10, %r13, 1;
	@%p10 bra 	$L__BB0_11;
	add.s32 	%r30, %r39, %r3;
	mul.wide.u32 	%rd34, %r30, 4;
	add.s64 	%rd35, %rd2, %rd34;
	ld.global.f32 	%f53, [%rd35];
	mad.lo.s32 	%r31, %r39, %r19, %r2;
	mul.wide.s32 	%rd36, %r31, 4;
	add.s64 	%rd37, %rd1, %rd36;
	ld.global.f32 	%f54, [%rd37];
	fma.rn.f32 	%f55, %f53, %f54, %f67;
	cvt.u64.u32 	%rd38, %r3;
	cvt.u64.u32 	%rd39, %r39;
	add.s64 	%rd40, %rd39, %rd38;
	shl.b64 	%rd41, %rd40, 2;
	add.s64 	%rd42, %rd2, %rd41;
	ld.global.f32 	%f56, [%rd42+4];
	mul.wide.s32 	%rd43, %r19, 4;
	add.s64 	%rd44, %rd37, %rd43;
	ld.global.f32 	%f57, [%rd44];
	fma.rn.f32 	%f67, %f56, %f57, %f55;
	add.s32 	%r39, %r39, 2;
$L__BB0_11:
	and.b32  	%r32, %r18, 1;
	setp.eq.b32 	%p11, %r32, 1;
	not.pred 	%p12, %p11;
	@%p12 bra 	$L__BB0_13;
	add.s32 	%r33, %r39, %r3;
	mul.wide.u32 	%rd45, %r33, 4;
	add.s64 	%rd46, %rd2, %rd45;
	ld.global.f32 	%f58, [%rd46];
	mad.lo.s32 	%r34, %r39, %r19, %r2;
	mul.wide.s32 	%rd47, %r34, 4;
	add.s64 	%rd48, %rd1, %rd47;
	ld.global.f32 	%f59, [%rd48];
	fma.rn.f32 	%f67, %f58, %f59, %f67;
$L__BB0_13:
	mad.lo.s32 	%r35, %r19, %r1, %r2;
	cvta.to.global.u64 	%rd49, %rd6;
	mul.wide.s32 	%rd50, %r35, 4;
	add.s64 	%rd51, %rd49, %rd50;
	st.global.f32 	[%rd51], %f67;
$L__BB0_14:
	ret;

}


// ===== COMPILED SASS (sm_100) =====

	.target	sm_100

	.elftype	@"ET_EXEC"


//--------------------- .note.nv.tkinfo           --------------------------
	.section	.note.nv.tkinfo,"",@"SHT_NOTE"
	.sectionflags	@"SHF_NOTE_NV_TKINFO"
	.tkinfo
        /*0018*/ 	.word	0x00000002
        /*0030*/ 	.string	""
        /*0030*/ 	.string	"ptxas"
        /*0030*/ 	.string	"Cuda compilation tools, release 13.0, V13.0.88"
        /*0030*/ 	.string	"Build cuda_13.0.r13.0/compiler.36424714_0"
        /*0030*/ 	.string	"-arch sm_100 -m 64 "



//--------------------- .note.nv.cuinfo           --------------------------
	.section	.note.nv.cuinfo,"",@"SHT_NOTE"
	.sectionflags	@"SHF_NOTE_NV_CUINFO"
        /*0018*/ 	.short	0x0002
        /*001a*/ 	.short	0x0064
        /*001c*/ 	.short	0x0082
	.zero		2


//--------------------- .nv.info                  --------------------------
	.section	.nv.info,"",@"SHT_CUDA_INFO"
	.align	4


	//----- nvinfo : EIATTR_REGCOUNT
	.align		4
        /*0000*/ 	.byte	0x04, 0x2f
        /*0002*/ 	.short	(.L_1 - .L_0)
	.align		4
.L_0:
        /*0004*/ 	.word	index@(_Z16matrixMul_kerneliiiPfS_S_)
        /*0008*/ 	.word	0x00000020


	//----- nvinfo : EIATTR_FRAME_SIZE
	.align		4
.L_1:
        /*000c*/ 	.byte	0x04, 0x11
        /*000e*/ 	.short	(.L_3 - .L_2)
	.align		4
.L_2:
        /*0010*/ 	.word	index@(_Z16matrixMul_kerneliiiPfS_S_)
        /*0014*/ 	.word	0x00000000


	//----- nvinfo : EIATTR_MIN_STACK_SIZE
	.align		4
.L_3:
        /*0018*/ 	.byte	0x04, 0x12
        /*001a*/ 	.short	(.L_5 - .L_4)
	.align		4
.L_4:
        /*001c*/ 	.word	index@(_Z16matrixMul_kerneliiiPfS_S_)
        /*0020*/ 	.word	0x00000000
.L_5:


//--------------------- .nv.compat                --------------------------
	.section	.nv.compat,"",@"SHT_CUDA_COMPAT_INFO"
	.align	4
        /*0000*/ 	.byte	0x02, 0x09, 0x00, 0x00, 0x02, 0x02, 0x01, 0x00, 0x02, 0x05, 0x05, 0x00, 0x03, 0x07, 0x01, 0x01
        /*0010*/ 	.byte	0x02, 0x03, 0x00, 0x00, 0x02, 0x06, 0x01, 0x00, 0x04, 0x0b, 0x08, 0x00, 0x09, 0x00, 0x00, 0x00
        /*0020*/ 	.byte	0x00, 0x00, 0x00, 0x00


//--------------------- .nv.info._Z16matrixMul_kerneliiiPfS_S_ --------------------------
	.section	.nv.info._Z16matrixMul_kerneliiiPfS_S_,"",@"SHT_CUDA_INFO"
	.sectionflags	@""
	.align	4


	//----- nvinfo : EIATTR_CUDA_API_VERSION
	.align		4
        /*0000*/ 	.byte	0x04, 0x37
        /*0002*/ 	.short	(.L_7 - .L_6)
.L_6:
        /*0004*/ 	.word	0x00000082


	//----- nvinfo : EIATTR_KPARAM_INFO
	.align		4
.L_7:
        /*0008*/ 	.byte	0x04, 0x17
        /*000a*/ 	.short	(.L_9 - .L_8)
.L_8:
        /*000c*/ 	.word	0x00000000
        /*0010*/ 	.short	0x0005
        /*0012*/ 	.short	0x0020
        /*0014*/ 	.byte	0x00, 0xf5, 0x21, 0x00


	//----- nvinfo : EIATTR_KPARAM_INFO
	.align		4
.L_9:
        /*0018*/ 	.byte	0x04, 0x17
        /*001a*/ 	.short	(.L_11 - .L_10)
.L_10:
        /*001c*/ 	.word	0x00000000
        /*0020*/ 	.short	0x0004
        /*0022*/ 	.short	0x0018
        /*0024*/ 	.byte	0x00, 0xf5, 0x21, 0x00


	//----- nvinfo : EIATTR_KPARAM_INFO
	.align		4
.L_11:
        /*0028*/ 	.byte	0x04, 0x17
        /*002a*/ 	.short	(.L_13 - .L_12)
.L_12:
        /*002c*/ 	.word	0x00000000
        /*0030*/ 	.short	0x0003
        /*0032*/ 	.short	0x0010
        /*0034*/ 	.byte	0x00, 0xf5, 0x21, 0x00


	//----- nvinfo : EIATTR_KPARAM_INFO
	.align		4
.L_13:
        /*0038*/ 	.byte	0x04, 0x17
        /*003a*/ 	.short	(.L_15 - .L_14)
.L_14:
        /*003c*/ 	.word	0x00000000
        /*0040*/ 	.short	0x0002
        /*0042*/ 	.short	0x0008
        /*0044*/ 	.byte	0x00, 0xf0, 0x11, 0x00


	//----- nvinfo : EIATTR_KPARAM_INFO
	.align		4
.L_15:
        /*0048*/ 	.byte	0x04, 0x17
        /*004a*/ 	.short	(.L_17 - .L_16)
.L_16:
        /*004c*/ 	.word	0x00000000
        /*0050*/ 	.short	0x0001
        /*0052*/ 	.short	0x0004
        /*0054*/ 	.byte	0x00, 0xf0, 0x11, 0x00


	//----- nvinfo : EIATTR_KPARAM_INFO
	.align		4
.L_17:
        /*0058*/ 	.byte	0x04, 0x17
        /*005a*/ 	.short	(.L_19 - .L_18)
.L_18:
        /*005c*/ 	.word	0x00000000
        /*0060*/ 	.short	0x0000
        /*0062*/ 	.short	0x0000
        /*0064*/ 	.byte	0x00, 0xf0, 0x11, 0x00


	//----- nvinfo : EIATTR_SPARSE_MMA_MASK
	.align		4
.L_19:
        /*0068*/ 	.byte	0x03, 0x50
        /*006a*/ 	.short	0x0000


	//----- nvinfo : EIATTR_MAXREG_COUNT
	.align		4
        /*006c*/ 	.byte	0x03, 0x1b
        /*006e*/ 	.short	0x00ff


	//----- nvinfo : EIATTR_MERCURY_ISA_VERSION
	.align		4
        /*0070*/ 	.byte	0x03, 0x5f
        /*0072*/ 	.short	0x0101


	//----- nvinfo : EIATTR_VRC_CTA_INIT_COUNT
	.align		4
        /*0074*/ 	.byte	0x02, 0x4a
	.zero		1
	.zero		1


	//----- nvinfo : EIATTR_EXIT_INSTR_OFFSETS
	.align		4
        /*0078*/ 	.byte	0x04, 0x1c
        /*007a*/ 	.short	(.L_21 - .L_20)


	//   ....[0]....
.L_20:
        /*007c*/ 	.word	0x000000d0


	//   ....[1]....
        /*0080*/ 	.word	0x000008f0


	//----- nvinfo : EIATTR_CBANK_PARAM_SIZE
	.align		4
.L_21:
        /*0084*/ 	.byte	0x03, 0x19
        /*0086*/ 	.short	0x0028


	//----- nvinfo : EIATTR_PARAM_CBANK
	.align		4
        /*0088*/ 	.byte	0x04, 0x0a
        /*008a*/ 	.short	(.L_23 - .L_22)
	.align		4
.L_22:
        /*008c*/ 	.word	index@(.nv.constant0._Z16matrixMul_kerneliiiPfS_S_)
        /*0090*/ 	.short	0x0380
        /*0092*/ 	.short	0x0028


	//----- nvinfo : EIATTR_SW_WAR
	.align		4
.L_23:
        /*0094*/ 	.byte	0x04, 0x36
        /*0096*/ 	.short	(.L_25 - .L_24)
.L_24:
        /*0098*/ 	.word	0x00000008
.L_25:


//--------------------- .nv.callgraph             --------------------------
	.section	.nv.callgraph,"",@"SHT_CUDA_CALLGRAPH"
	.align	4
	.sectionentsize	8
	.align		4
        /*0000*/ 	.word	0x00000000
	.align		4
        /*0004*/ 	.word	0xffffffff
	.align		4
        /*0008*/ 	.word	0x00000000
	.align		4
        /*000c*/ 	.word	0xfffffffe
	.align		4
        /*0010*/ 	.word	0x00000000
	.align		4
        /*0014*/ 	.word	0xfffffffd
	.align		4
        /*0018*/ 	.word	0x00000000
	.align		4
        /*001c*/ 	.word	0xfffffffc


//--------------------- .text._Z16matrixMul_kerneliiiPfS_S_ --------------------------
	.section	.text._Z16matrixMul_kerneliiiPfS_S_,"ax",@progbits
	.align	128
        .global         _Z16matrixMul_kerneliiiPfS_S_
        .type           _Z16matrixMul_kerneliiiPfS_S_,@function
        .size           _Z16matrixMul_kerneliiiPfS_S_,(.L_x_5 - _Z16matrixMul_kerneliiiPfS_S_)
        .other          _Z16matrixMul_kerneliiiPfS_S_,@"STO_CUDA_ENTRY STV_DEFAULT"
_Z16matrixMul_kerneliiiPfS_S_:
.text._Z16matrixMul_kerneliiiPfS_S_:
[----:B------:R-:W-:Y:S01]  /*0000*/  LDC R1, c[0x0][0x37c] ;  /* 0x0000df00ff017b82 */ /* 0x000fe20000000800 */
[----:B------:R-:W0:Y:S07]  /*0010*/  S2R R5, SR_TID.X ;  /* 0x0000000000057919 */ /* 0x000e2e0000002100 */
[----:B------:R-:W1:Y:S01]  /*0020*/  LDC R16, c[0x0][0x364] ;  /* 0x0000d900ff107b82 */ /* 0x000e620000000800 */
[----:B------:R-:W2:Y:S01]  /*0030*/  LDCU UR6, c[0x0][0x380] ;  /* 0x00007000ff0677ac */ /* 0x000ea20008000800 */
[----:B------:R-:W1:Y:S06]  /*0040*/  S2R R3, SR_TID.Y ;  /* 0x0000000000037919 */ /* 0x000e6c0000002200 */
[----:B------:R-:W0:Y:S08]  /*0050*/  S2UR UR5, SR_CTAID.X ;  /* 0x00000000000579c3 */ /* 0x000e300000002500 */
[----:B------:R-:W0:Y:S08]  /*0060*/  LDC R0, c[0x0][0x360] ;  /* 0x0000d800ff007b82 */ /* 0x000e300000000800 */
[----:B------:R-:W1:Y:S08]  /*0070*/  S2UR UR4, SR_CTAID.Y ;  /* 0x00000000000479c3 */ /* 0x000e700000002600 */
[----:B------:R-:W3:Y:S01]  /*0080*/  LDC R17, c[0x0][0x388] ;  /* 0x0000e200ff117b82 */ /* 0x000ee20000000800 */
[----:B0-----:R-:W-:-:S02]  /*0090*/  IMAD R0, R0, UR5, R5 ;  /* 0x0000000500007c24 */ /* 0x001fc4000f8e0205 */
[----:B-1----:R-:W-:-:S03]  /*00a0*/  IMAD R16, R16, UR4, R3 ;  /* 0x0000000410107c24 */ /* 0x002fc6000f8e0203 */
[----:B---3--:R-:W-:-:S04]  /*00b0*/  ISETP.GE.AND P0, PT, R0, R17, PT ;  /* 0x000000110000720c */ /* 0x008fc80003f06270 */
[----:B--2---:R-:W-:-:S13]  /*00c0*/  ISETP.GE.OR P0, PT, R16, UR6, P0 ;  /* 0x0000000610007c0c */ /* 0x004fda0008706670 */
[----:B------:R-:W-:Y:S05]  /*00d0*/  @P0 EXIT ;  /* 0x000000000000094d */ /* 0x000fea0003800000 */
[----:B------:R-:W0:Y:S01]  /*00e0*/  LDC R19, c[0x0][0x384] ;  /* 0x0000e100ff137b82 */ /* 0x000e220000000800 */
[----:B------:R-:W1:Y:S01]  /*00f0*/  LDCU.64 UR4, c[0x0][0x358] ;  /* 0x00006b00ff0477ac */ /* 0x000e620008000a00 */
[----:B------:R-:W-:Y:S01]  /*0100*/  HFMA2 R24, -RZ, RZ, 0, 0 ;  /* 0x00000000ff187431 */ /* 0x000fe200000001ff */
[----:B0-----:R-:W-:-:S13]  /*0110*/  ISETP.GE.AND P0, PT, R19, 0x1, PT ;  /* 0x000000011300780c */ /* 0x001fda0003f06270 */
[----:B-1----:R-:W-:Y:S05]  /*0120*/  @!P0 BRA `(.L_x_0) ;  /* 0x0000000400e08947 */ /* 0x002fea0003800000 */
[C---:B------:R-:W-:Y:S01]  /*0130*/  ISETP.GE.U32.AND P1, PT, R19.reuse, 0x8, PT ;  /* 0x000000081300780c */ /* 0x040fe20003f26070 */
[----:B------:R-:W-:Y:S01]  /*0140*/  IMAD R20, R16, R19, RZ ;  /* 0x0000001310147224 */ /* 0x000fe200078e02ff */
[----:B------:R-:W-:Y:S02]  /*0150*/  LOP3.LUT R27, R19, 0x7, RZ, 0xc0, !PT ;  /* 0x00000007131b7812 */ /* 0x000fe400078ec0ff */
[----:B------:R-:W-:Y:S02]  /*0160*/  MOV R24, RZ ;  /* 0x000000ff00187202 */ /* 0x000fe40000000f00 */
[----:B------:R-:W-:Y:S02]  /*0170*/  ISETP.NE.AND P0, PT, R27, RZ, PT ;  /* 0x000000ff1b00720c */ /* 0x000fe40003f05270 */
[----:B------:R-:W-:-:S05]  /*0180*/  MOV R21, RZ ;  /* 0x000000ff00157202 */ /* 0x000fca0000000f00 */
[----:B------:R-:W-:Y:S06]  /*0190*/  @!P1 BRA `(.L_x_1) ;  /* 0x0000000000c49947 */ /* 0x000fec0003800000 */
[----:B------:R-:W0:Y:S01]  /*01a0*/  LDC.64 R2, c[0x0][0x390] ;  /* 0x0000e400ff027b82 */ /* 0x000e220000000a00 */
[----:B------:R-:W-:Y:S02]  /*01b0*/  LOP3.LUT R21, R19, 0x7ffffff8, RZ, 0xc0, !PT ;  /* 0x7ffffff813157812 */ /* 0x000fe400078ec0ff */
[----:B------:R-:W-:Y:S02]  /*01c0*/  MOV R24, RZ ;  /* 0x000000ff00187202 */ /* 0x000fe40000000f00 */
[----:B------:R-:W-:Y:S02]  /*01d0*/  MOV R18, R0 ;  /* 0x0000000000127202 */ /* 0x000fe40000000f00 */
[----:B------:R-:W-:Y:S01]  /*01e0*/  IADD3 R22, PT, PT, -R21, RZ, RZ ;  /* 0x000000ff15167210 */ /* 0x000fe20007ffe1ff */
[----:B0-----:R-:W-:-:S03]  /*01f0*/  IMAD.WIDE.U32 R2, R20, 0x4, R2 ;  /* 0x0000000414027825 */ /* 0x001fc600078e0002 */
[----:B------:R-:W-:-:S04]  /*0200*/  IADD3 R4, P1, PT, R2, 0x10, RZ ;  /* 0x0000001002047810 */ /* 0x000fc80007f3e0ff */
[----:B------:R-:W-:-:S09]  /*0210*/  IADD3.X R5, PT, PT, RZ, R3, RZ, P1, !PT ;  /* 0x00000003ff057210 */ /* 0x000fd20000ffe4ff */
.L_x_2:
[----:B------:R-:W0:Y:S01]  /*0220*/  LDC.64 R14, c[0x0][0x398] ;  /* 0x0000e600ff0e7b82 */ /* 0x000e220000000a00 */
[----:B------:R-:W-:Y:S02]  /*0230*/  MOV R2, R4 ;  /* 0x0000000400027202 */ /* 0x000fe40000000f00 */
[----:B------:R-:W-:-:S05]  /*0240*/  MOV R3, R5 ;  /* 0x0000000500037202 */ /* 0x000fca0000000f00 */
[----:B------:R-:W2:Y:S04]  /*0250*/  LDG.E R25, desc[UR4][R2.64+-0x10] ;  /* 0xfffff00402197981 */ /* 0x000ea8000c1e1900 */
[----:B------:R-:W3:Y:S04]  /*0260*/  LDG.E R23, desc[UR4][R2.64+-0xc] ;  /* 0xfffff40402177981 */ /* 0x000ee8000c1e1900 */
[----:B------:R-:W4:Y:S04]  /*0270*/  LDG.E R29, desc[UR4][R2.64+-0x8] ;  /* 0xfffff804021d7981 */ /* 0x000f28000c1e1900 */
[----:B------:R-:W5:Y:S01]  /*0280*/  LDG.E R28, desc[UR4][R2.64+-0x4] ;  /* 0xfffffc04021c7981 */ /* 0x000f62000c1e1900 */
[----:B0-----:R-:W-:-:S05]  /*0290*/  IMAD.WIDE R14, R18, 0x4, R14 ;  /* 0x00000004120e7825 */ /* 0x001fca00078e020e */
[----:B------:R0:W2:Y:S01]  /*02a0*/  LDG.E R26, desc[UR4][R14.64] ;  /* 0x000000040e1a7981 */ /* 0x0000a2000c1e1900 */
[----:B------:R-:W-:-:S04]  /*02b0*/  IMAD.WIDE R12, R17, 0x4, R14 ;  /* 0x00000004110c7825 */ /* 0x000fc800078e020e */
[C---:B------:R-:W-:Y:S02]  /*02c0*/  IMAD.WIDE R4, R17.reuse, 0x4, R12 ;  /* 0x0000000411047825 */ /* 0x040fe400078e020c */
[----:B------:R-:W3:Y:S02]  /*02d0*/  LDG.E R12, desc[UR4][R12.64] ;  /* 0x000000040c0c7981 */ /* 0x000ee4000c1e1900 */
[C---:B------:R-:W-:Y:S02]  /*02e0*/  IMAD.WIDE R8, R17.reuse, 0x4, R4 ;  /* 0x0000000411087825 */ /* 0x040fe400078e0204 */
[----:B------:R-:W4:Y:S02]  /*02f0*/  LDG.E R4, desc[UR4][R4.64] ;  /* 0x0000000404047981 */ /* 0x000f24000c1e1900 */
[C---:B------:R-:W-:Y:S02]  /*0300*/  IMAD.WIDE R6, R17.reuse, 0x4, R8 ;  /* 0x0000000411067825 */ /* 0x040fe400078e0208 */
[----:B------:R-:W5:Y:S02]  /*0310*/  LDG.E R8, desc[UR4][R8.64] ;  /* 0x0000000408087981 */ /* 0x000f64000c1e1900 */
[----:B------:R-:W-:-:S02]  /*0320*/  IMAD.WIDE R10, R17, 0x4, R6 ;  /* 0x00000004110a7825 */ /* 0x000fc400078e0206 */
[----:B------:R-:W5:Y:S04]  /*0330*/  LDG.E R5, desc[UR4][R2.64] ;  /* 0x0000000402057981 */ /* 0x000f68000c1e1900 */
[----:B------:R-:W5:Y:S01]  /*0340*/  LDG.E R6, desc[UR4][R6.64] ;  /* 0x0000000406067981 */ /* 0x000f62000c1e1900 */
[----:B0-----:R-:W-:-:S03]  /*0350*/  IMAD.WIDE R14, R17, 0x4, R10 ;  /* 0x00000004110e7825 */ /* 0x001fc600078e020a */
[----:B------:R-:W5:Y:S04]  /*0360*/  LDG.E R10, desc[UR4][R10.64] ;  /* 0x000000040a0a7981 */ /* 0x000f68000c1e1900 */
[----:B------:R-:W5:Y:S04]  /*0370*/  LDG.E R13, desc[UR4][R14.64] ;  /* 0x000000040e0d7981 */ /* 0x000f68000c1e1900 */
[----:B------:R-:W5:Y:S04]  /*0380*/  LDG.E R7, desc[UR4][R2.64+0x4] ;  /* 0x0000040402077981 */ /* 0x000f68000c1e1900 */
[----:B------:R-:W5:Y:S01]  /*0390*/  LDG.E R9, desc[UR4][R2.64+0xc] ;  /* 0x00000c0402097981 */ /* 0x000f62000c1e1900 */
[----:B--2---:R-:W-:Y:S01]  /*03a0*/  FFMA R26, R25, R26, R24 ;  /* 0x0000001a191a7223 */ /* 0x004fe20000000018 */
[----:B------:R-:W-:-:S02]  /*03b0*/  IMAD.WIDE R24, R17, 0x4, R14 ;  /* 0x0000000411187825 */ /* 0x000fc400078e020e */
[----:B------:R-:W2:Y:S04]  /*03c0*/  LDG.E R14, desc[UR4][R2.64+0x8] ;  /* 0x00000804020e7981 */ /* 0x000ea8000c1e1900 */
[----:B------:R-:W2:Y:S01]  /*03d0*/  LDG.E R24, desc[UR4][R24.64] ;  /* 0x0000000418187981 */ /* 0x000ea2000c1e1900 */
[----:B---3--:R-:W-:Y:S01]  /*03e0*/  FFMA R12, R23, R12, R26 ;  /* 0x0000000c170c7223 */ /* 0x008fe2000000001a */
[----:B------:R-:W-:-:S03]  /*03f0*/  IADD3 R22, PT, PT, R22, 0x8, RZ ;  /* 0x0000000816167810 */ /* 0x000fc60007ffe0ff */
[----:B----4-:R-:W-:Y:S01]  /*0400*/  FFMA R29, R29, R4, R12 ;  /* 0x000000041d1d7223 */ /* 0x010fe2000000000c */
[----:B------:R-:W-:-:S03]  /*0410*/  ISETP.NE.AND P1, PT, R22, RZ, PT ;  /* 0x000000ff1600720c */ /* 0x000fc60003f25270 */
[----:B-----5:R-:W-:Y:S01]  /*0420*/  FFMA R8, R28, R8, R29 ;  /* 0x000000081c087223 */ /* 0x020fe2000000001d */
[----:B------:R-:W-:-:S03]  /*0430*/  IADD3 R4, P2, PT, R2, 0x20, RZ ;  /* 0x0000002002047810 */ /* 0x000fc60007f5e0ff */
[----:B------:R-:W-:Y:S01]  /*0440*/  FFMA R6, R5, R6, R8 ;  /* 0x0000000605067223 */ /* 0x000fe20000000008 */
[----:B------:R-:W-:Y:S02]  /*0450*/  IADD3.X R5, PT, PT, RZ, R3, RZ, P2, !PT ;  /* 0x00000003ff057210 */ /* 0x000fe400017fe4ff */
[----:B------:R-:W-:Y:S01]  /*0460*/  LEA R18, R17, R18, 0x3 ;  /* 0x0000001211127211 */ /* 0x000fe200078e18ff */
[----:B------:R-:W-:-:S04]  /*0470*/  FFMA R7, R7, R10, R6 ;  /* 0x0000000a07077223 */ /* 0x000fc80000000006 */
[----:B--2---:R-:W-:-:S04]  /*0480*/  FFMA R14, R14, R13, R7 ;  /* 0x0000000d0e0e7223 */ /* 0x004fc80000000007 */
[----:B------:R-:W-:Y:S01]  /*0490*/  FFMA R24, R9, R24, R14 ;  /* 0x0000001809187223 */ /* 0x000fe2000000000e */
[----:B------:R-:W-:Y:S06]  /*04a0*/  @P1 BRA `(.L_x_2) ;  /* 0xfffffffc005c1947 */ /* 0x000fec000383ffff */
.L_x_1:
[----:B------:R-:W-:Y:S05]  /*04b0*/  @!P0 BRA `(.L_x_0) ;  /* 0x0000000000fc8947 */ /* 0x000fea0003800000 */
[----:B------:R-:W-:Y:S02]  /*04c0*/  ISETP.GE.U32.AND P1, PT, R27, 0x4, PT ;  /* 0x000000041b00780c */ /* 0x000fe40003f26070 */
[----:B------:R-:W-:-:S04]  /*04d0*/  LOP3.LUT R14, R19, 0x3, RZ, 0xc0, !PT ;  /* 0x00000003130e7812 */ /* 0x000fc800078ec0ff */
[----:B------:R-:W-:-:S07]  /*04e0*/  ISETP.NE.AND P0, PT, R14, RZ, PT ;  /* 0x000000ff0e00720c */ /* 0x000fce0003f05270 */
[----:B------:R-:W-:Y:S06]  /*04f0*/  @!P1 BRA `(.L_x_3) ;  /* 0x00000000006c9947 */ /* 0x000fec0003800000 */
[----:B------:R-:W0:Y:S01]  /*0500*/  LDC.64 R4, c[0x0][0x398] ;  /* 0x0000e600ff047b82 */ /* 0x000e220000000a00 */
[----:B------:R-:W1:Y:S01]  /*0510*/  LDCU.64 UR6, c[0x0][0x390] ;  /* 0x00007200ff0677ac */ /* 0x000e620008000a00 */
[----:B------:R-:W-:Y:S01]  /*0520*/  IMAD R7, R21, R17, R0 ;  /* 0x0000001115077224 */ /* 0x000fe200078e0200 */
[CC--:B------:R-:W-:Y:S02]  /*0530*/  IADD3 R3, PT, PT, R20.reuse, R21.reuse, RZ ;  /* 0x0000001514037210 */ /* 0x0c0fe40007ffe0ff */
[----:B------:R-:W-:-:S03]  /*0540*/  IADD3 R8, P1, PT, R20, R21, RZ ;  /* 0x0000001514087210 */ /* 0x000fc60007f3e0ff */
[----:B------:R-:W2:Y:S01]  /*0550*/  LDC.64 R12, c[0x0][0x390] ;  /* 0x0000e400ff0c7b82 */ /* 0x000ea20000000a00 */
[----:B0-----:R-:W-:-:S04]  /*0560*/  IMAD.WIDE R4, R7, 0x4, R4 ;  /* 0x0000000407047825 */ /* 0x001fc800078e0204 */
[----:B------:R-:W-:Y:S02]  /*0570*/  IMAD.WIDE R6, R17, 0x4, R4 ;  /* 0x0000000411067825 */ /* 0x000fe400078e0204 */
[----:B------:R-:W3:Y:S02]  /*0580*/  LDG.E R4, desc[UR4][R4.64] ;  /* 0x0000000404047981 */ /* 0x000ee4000c1e1900 */
[----:B--2---:R-:W-:Y:S01]  /*0590*/  IMAD.WIDE.U32 R12, R3, 0x4, R12 ;  /* 0x00000004030c7825 */ /* 0x004fe200078e000c */
[----:B------:R-:W-:Y:S02]  /*05a0*/  IADD3.X R3, PT, PT, RZ, RZ, RZ, P1, !PT ;  /* 0x000000ffff037210 */ /* 0x000fe40000ffe4ff */
[----:B-1----:R-:W-:-:S03]  /*05b0*/  LEA R2, P1, R8, UR6, 0x2 ;  /* 0x0000000608027c11 */ /* 0x002fc6000f8210ff */
[----:B------:R-:W3:Y:S01]  /*05c0*/  LDG.E R13, desc[UR4][R12.64] ;  /* 0x000000040c0d7981 */ /* 0x000ee2000c1e1900 */
[----:B------:R-:W-:Y:S01]  /*05d0*/  LEA.HI.X R3, R8, UR7, R3, 0x2, P1 ;  /* 0x0000000708037c11 */ /* 0x000fe200088f1403 */
[C---:B------:R-:W-:Y:S02]  /*05e0*/  IMAD.WIDE R8, R17.reuse, 0x4, R6 ;  /* 0x0000000411087825 */ /* 0x040fe400078e0206 */
[----:B------:R-:W2:Y:S04]  /*05f0*/  LDG.E R6, desc[UR4][R6.64] ;  /* 0x0000000406067981 */ /* 0x000ea8000c1e1900 */
[----:B------:R-:W2:Y:S01]  /*0600*/  LDG.E R15, desc[UR4][R2.64+0x4] ;  /* 0x00000404020f7981 */ /* 0x000ea2000c1e1900 */
[----:B------:R-:W-:-:S03]  /*0610*/  IMAD.WIDE R10, R17, 0x4, R8 ;  /* 0x00000004110a7825 */ /* 0x000fc600078e0208 */
[----:B------:R-:W4:Y:S04]  /*0620*/  LDG.E R22, desc[UR4][R8.64] ;  /* 0x0000000408167981 */ /* 0x000f28000c1e1900 */
[----:B------:R-:W4:Y:S04]  /*0630*/  LDG.E R18, desc[UR4][R2.64+0x8] ;  /* 0x0000080402127981 */ /* 0x000f28000c1e1900 */
[----:B------:R-:W5:Y:S04]  /*0640*/  LDG.E R26, desc[UR4][R2.64+0xc] ;  /* 0x00000c04021a7981 */ /* 0x000f68000c1e1900 */
[----:B------:R-:W5:Y:S01]  /*0650*/  LDG.E R10, desc[UR4][R10.64] ;  /* 0x000000040a0a7981 */ /* 0x000f62000c1e1900 */
[----:B------:R-:W-:Y:S01]  /*0660*/  IADD3 R21, PT, PT, R21, 0x4, RZ ;  /* 0x0000000415157810 */ /* 0x000fe20007ffe0ff */
[----:B---3--:R-:W-:-:S04]  /*0670*/  FFMA R24, R13, R4, R24 ;  /* 0x000000040d187223 */ /* 0x008fc80000000018 */
[----:B--2---:R-:W-:-:S04]  /*0680*/  FFMA R15, R15, R6, R24 ;  /* 0x000000060f0f7223 */ /* 0x004fc80000000018 */
[----:B----4-:R-:W-:-:S04]  /*0690*/  FFMA R15, R18, R22, R15 ;  /* 0x00000016120f7223 */ /* 0x010fc8000000000f */
[----:B-----5:R-:W-:-:S07]  /*06a0*/  FFMA R24, R26, R10, R15 ;  /* 0x0000000a1a187223 */ /* 0x020fce000000000f */
.L_x_3:
[----:B------:R-:W-:Y:S05]  /*06b0*/  @!P0 BRA `(.L_x_0) ;  /* 0x00000000007c8947 */ /* 0x000fea0003800000 */
[----:B------:R-:W-:Y:S01]  /*06c0*/  ISETP.NE.AND P1, PT, R14, 0x1, PT ;  /* 0x000000010e00780c */ /* 0x000fe20003f25270 */
[----:B------:R-:W0:Y:S01]  /*06d0*/  LDC.64 R10, c[0x0][0x390] ;  /* 0x0000e400ff0a7b82 */ /* 0x000e220000000a00 */
[----:B------:R-:W-:-:S04]  /*06e0*/  LOP3.LUT R19, R19, 0x1, RZ, 0xc0, !PT ;  /* 0x0000000113137812 */ /* 0x000fc800078ec0ff */
[----:B------:R-:W-:-:S03]  /*06f0*/  ISETP.NE.U32.AND P0, PT, R19, 0x1, PT ;  /* 0x000000011300780c */ /* 0x000fc60003f05070 */
[----:B------:R-:W1:Y:S04]  /*0700*/  LDC.64 R8, c[0x0][0x398] ;  /* 0x0000e600ff087b82 */ /* 0x000e680000000a00 */
[CC--:B------:R-:W-:Y:S02]  /*0710*/  @P1 IADD3 R13, PT, PT, R20.reuse, R21.reuse, RZ ;  /* 0x00000015140d1210 */ /* 0x0c0fe40007ffe0ff */
[----:B------:R-:W-:Y:S02]  /*0720*/  @P1 IADD3 R12, P2, PT, R20, R21, RZ ;  /* 0x00000015140c1210 */ /* 0x000fe40007f5e0ff */
[----:B------:R-:W2:Y:S02]  /*0730*/  @P1 LDC.64 R2, c[0x0][0x390] ;  /* 0x0000e400ff021b82 */ /* 0x000ea40000000a00 */
[----:B------:R-:W-:-:S06]  /*0740*/  @P1 IADD3.X R14, PT, PT, RZ, RZ, RZ, P2, !PT ;  /* 0x000000ffff0e1210 */ /* 0x000fcc00017fe4ff */
[----:B------:R-:W3:Y:S01]  /*0750*/  LDC.64 R4, c[0x0][0x390] ;  /* 0x0000e400ff047b82 */ /* 0x000ee20000000a00 */
[----:B0-----:R-:W-:-:S04]  /*0760*/  @P1 IMAD.WIDE.U32 R10, R13, 0x4, R10 ;  /* 0x000000040d0a1825 */ /* 0x001fc800078e000a */
[C---:B------:R-:W-:Y:S01]  /*0770*/  @P1 IMAD R13, R21.reuse, R17, R0 ;  /* 0x00000011150d1224 */ /* 0x040fe200078e0200 */
[----:B------:R-:W-:Y:S01]  /*0780*/  @P1 IADD3 R21, PT, PT, R21, 0x2, RZ ;  /* 0x0000000215151810 */ /* 0x000fe20007ffe0ff */
[----:B------:R-:W4:Y:S01]  /*0790*/  @P1 LDG.E R11, desc[UR4][R10.64] ;  /* 0x000000040a0b1981 */ /* 0x000f22000c1e1900 */
[----:B------:R-:W0:Y:S01]  /*07a0*/  LDC.64 R6, c[0x0][0x398] ;  /* 0x0000e600ff067b82 */ /* 0x000e220000000a00 */
[----:B-1----:R-:W-:Y:S01]  /*07b0*/  @P1 IMAD.WIDE R8, R13, 0x4, R8 ;  /* 0x000000040d081825 */ /* 0x002fe200078e0208 */
[----:B------:R-:W-:Y:S02]  /*07c0*/  @!P0 IADD3 R15, PT, PT, R20, R21, RZ ;  /* 0x00000015140f8210 */ /* 0x000fe40007ffe0ff */
[----:B--2---:R-:W-:Y:S01]  /*07d0*/  @P1 LEA R2, P2, R12, R2, 0x2 ;  /* 0x000000020c021211 */ /* 0x004fe200078410ff */
[----:B------:R-:W-:-:S03]  /*07e0*/  @!P0 IMAD R21, R21, R17, R0 ;  /* 0x0000001115158224 */ /* 0x000fc600078e0200 */
[----:B------:R-:W-:Y:S01]  /*07f0*/  @P1 LEA.HI.X R3, R12, R3, R14, 0x2, P2 ;  /* 0x000000030c031211 */ /* 0x000fe200010f140e */
[----:B------:R-:W-:Y:S01]  /*0800*/  @P1 IMAD.WIDE R12, R17, 0x4, R8 ;  /* 0x00000004110c1825 */ /* 0x000fe200078e0208 */
[----:B------:R-:W4:Y:S03]  /*0810*/  @P1 LDG.E R14, desc[UR4][R8.64] ;  /* 0x00000004080e1981 */ /* 0x000f26000c1e1900 */
[----:B---3--:R-:W-:Y:S01]  /*0820*/  @!P0 IMAD.WIDE.U32 R4, R15, 0x4, R4 ;  /* 0x000000040f048825 */ /* 0x008fe200078e0004 */
[----:B------:R-:W2:Y:S04]  /*0830*/  @P1 LDG.E R2, desc[UR4][R2.64+0x4] ;  /* 0x0000040402021981 */ /* 0x000ea8000c1e1900 */
[----:B------:R-:W2:Y:S01]  /*0840*/  @P1 LDG.E R12, desc[UR4][R12.64] ;  /* 0x000000040c0c1981 */ /* 0x000ea2000c1e1900 */
[----:B0-----:R-:W-:-:S03]  /*0850*/  @!P0 IMAD.WIDE R6, R21, 0x4, R6 ;  /* 0x0000000415068825 */ /* 0x001fc600078e0206 */
[----:B------:R-:W3:Y:S04]  /*0860*/  @!P0 LDG.E R5, desc[UR4][R4.64] ;  /* 0x0000000404058981 */ /* 0x000ee8000c1e1900 */
[----:B------:R-:W3:Y:S01]  /*0870*/  @!P0 LDG.E R6, desc[UR4][R6.64] ;  /* 0x0000000406068981 */ /* 0x000ee2000c1e1900 */
[----:B----4-:R-:W-:-:S04]  /*0880*/  @P1 FFMA R11, R11, R14, R24 ;  /* 0x0000000e0b0b1223 */ /* 0x010fc80000000018 */
[----:B--2---:R-:W-:-:S04]  /*0890*/  @P1 FFMA R24, R2, R12, R11 ;  /* 0x0000000c02181223 */ /* 0x004fc8000000000b */
[----:B---3--:R-:W-:-:S07]  /*08a0*/  @!P0 FFMA R24, R5, R6, R24 ;  /* 0x0000000605188223 */ /* 0x008fce0000000018 */
.L_x_0:
[----:B------:R-:W0:Y:S01]  /*08b0*/  LDC.64 R2, c[0x0][0x3a0] ;  /* 0x0000e800ff027b82 */ /* 0x000e220000000a00 */
[----:B------:R-:W-:-:S04]  /*08c0*/  IMAD R17, R16, R17, R0 ;  /* 0x0000001110117224 */ /* 0x000fc800078e0200 */
[----:B0-----:R-:W-:-:S05]  /*08d0*/  IMAD.WIDE R2, R17, 0x4, R2 ;  /* 0x0000000411027825 */ /* 0x001fca00078e0202 */
[----:B------:R-:W-:Y:S01]  /*08e0*/  STG.E desc[UR4][R2.64], R24 ;  /* 0x0000001802007986 */ /* 0x000fe2000c101904 */
[----:B------:R-:W-:Y:S05]  /*08f0*/  EXIT ;  /* 0x000000000000794d */ /* 0x000fea0003800000 */
.L_x_4:
[----:B------:R-:W-:-:S00]  /*0900*/  BRA `(.L_x_4) ;  /* 0xfffffffc00fc7947 */ /* 0x000fc0000383ffff */
[----:B------:R-:W-:-:S00]  /*0910*/  NOP ;  /* 0x0000000000007918 */ /* 0x000fc00000000000 */
        /* <DEDUP_REMOVED lines=14> */
.L_x_5:


//--------------------- .nv.shared.reserved.0     --------------------------
	.section	.nv.shared.reserved.0,"aw",@nobits
	.weak		__nv_reservedSMEM_offset_0_alias
	.size		__nv_reservedSMEM_offset_0_alias, 0, 64
	.other		__nv_reservedSMEM_offset_0_alias,@"STO_CUDA_RESERVED_SHARED STV_DEFAULT"
__nv_reservedSMEM_offset_0_alias:
	.zero		0
	.zero		64


//--------------------- .nv.constant0._Z16matrixMul_kerneliiiPfS_S_ --------------------------
	.section	.nv.constant0._Z16matrixMul_kerneliiiPfS_S_,"a",@progbits
	.sectionflags	@""
	.align	4
.nv.constant0._Z16matrixMul_kerneliiiPfS_S_:
	.zero		936


//--------------------- SYMBOLS --------------------------

	.type		.nv.reservedSmem.offset0,@object
	.size		.nv.reservedSmem.offset0,0x4
